//
// Generated by NVIDIA NVVM Compiler
//
// Compiler Build ID: CL-36424714
// Cuda compilation tools, release 13.0, V13.0.88
// Based on NVVM 20.0.0
//

.version 9.0
.target sm_100
.address_size 64

	// .globl	_Z7Dev_dotPdS_i
.extern .func  (.param .b32 func_retval0) vprintf
(
	.param .b64 vprintf_param_0,
	.param .b64 vprintf_param_1
)
;
// _ZZ7Dev_dotPdS_iE3tmp has been demoted
.global .align 1 .b8 $str[19] = {9, 100, 111, 116, 40, 120, 44, 121, 41, 32, 61, 32, 37, 49, 46, 50, 102, 10};
.global .align 1 .b8 $str$1[7] = {37, 49, 46, 50, 102, 9};

.visible .entry _Z7Dev_dotPdS_i(
	.param .u64 .ptr .align 1 _Z7Dev_dotPdS_i_param_0,
	.param .u64 .ptr .align 1 _Z7Dev_dotPdS_i_param_1,
	.param .u32 _Z7Dev_dotPdS_i_param_2
)
{
	.local .align 8 .b8 	__local_depot0[8];
	.reg .b64 	%SP;
	.reg .b64 	%SPL;
	.reg .pred 	%p<6>;
	.reg .b32 	%r<16>;
	.reg .b64 	%rd<13>;
	.reg .b64 	%fd<6>;
	// demoted variable
	.shared .align 8 .b8 _ZZ7Dev_dotPdS_iE3tmp[4096];
	mov.u64 	%SPL, __local_depot0;
	cvta.local.u64 	%SP, %SPL;
	ld.param.u64 	%rd1, [_Z7Dev_dotPdS_i_param_0];
	ld.param.u64 	%rd2, [_Z7Dev_dotPdS_i_param_1];
	ld.param.u32 	%r8, [_Z7Dev_dotPdS_i_param_2];
	mov.u32 	%r1, %tid.x;
	mov.u32 	%r15, %ntid.x;
	mov.u32 	%r3, %ctaid.x;
	mad.lo.s32 	%r4, %r15, %r3, %r1;
	setp.ge.s32 	%p1, %r4, %r8;
	shl.b32 	%r9, %r1, 3;
	mov.u32 	%r10, _ZZ7Dev_dotPdS_iE3tmp;
	add.s32 	%r5, %r10, %r9;
	@%p1 bra 	$L__BB0_2;
	cvta.to.global.u64 	%rd3, %rd1;
	mul.wide.s32 	%rd4, %r4, 8;
	add.s64 	%rd5, %rd3, %rd4;
	ld.global.f64 	%fd1, [%rd5];
	st.shared.f64 	[%r5], %fd1;
$L__BB0_2:
	bar.sync 	0;
	setp.lt.u32 	%p2, %r15, 2;
	@%p2 bra 	$L__BB0_6;
$L__BB0_3:
	shr.u32 	%r7, %r15, 1;
	setp.ge.u32 	%p3, %r1, %r7;
	@%p3 bra 	$L__BB0_5;
	shl.b32 	%r11, %r7, 3;
	add.s32 	%r12, %r5, %r11;
	ld.shared.f64 	%fd2, [%r12];
	ld.shared.f64 	%fd3, [%r5];
	add.f64 	%fd4, %fd2, %fd3;
	st.shared.f64 	[%r5], %fd4;
$L__BB0_5:
	bar.sync 	0;
	setp.gt.u32 	%p4, %r15, 3;
	mov.u32 	%r15, %r7;
	@%p4 bra 	$L__BB0_3;
$L__BB0_6:
	setp.ne.s32 	%p5, %r1, 0;
	@%p5 bra 	$L__BB0_8;
	ld.shared.f64 	%fd5, [_ZZ7Dev_dotPdS_iE3tmp];
	cvta.to.global.u64 	%rd6, %rd2;
	mul.wide.u32 	%rd7, %r3, 8;
	add.s64 	%rd8, %rd6, %rd7;
	st.global.f64 	[%rd8], %fd5;
	add.u64 	%rd9, %SP, 0;
	add.u64 	%rd10, %SPL, 0;
	st.local.f64 	[%rd10], %fd5;
	mov.u64 	%rd11, $str;
	cvta.global.u64 	%rd12, %rd11;
	{ // callseq 0, 0
	.param .b64 param0;
	st.param.b64 	[param0], %rd12;
	.param .b64 param1;
	st.param.b64 	[param1], %rd9;
	.param .b32 retval0;
	call.uni (retval0), 
	vprintf, 
	(
	param0, 
	param1
	);
	ld.param.b32 	%r13, [retval0];
	} // callseq 0
$L__BB0_8:
	ret;

}
	// .globl	_Z9Dev_printPd
.visible .entry _Z9Dev_printPd(
	.param .u64 .ptr .align 1 _Z9Dev_printPd_param_0
)
{
	.local .align 8 .b8 	__local_depot1[8];
	.reg .b64 	%SP;
	.reg .b64 	%SPL;
	.reg .b32 	%r<4>;
	.reg .b64 	%rd<9>;
	.reg .b64 	%fd<2>;

	mov.u64 	%SPL, __local_depot1;
	cvta.local.u64 	%SP, %SPL;
	ld.param.u64 	%rd1, [_Z9Dev_printPd_param_0];
	cvta.to.global.u64 	%rd2, %rd1;
	add.u64 	%rd3, %SP, 0;
	add.u64 	%rd4, %SPL, 0;
	mov.u32 	%r1, %tid.x;
	mul.wide.u32 	%rd5, %r1, 8;
	add.s64 	%rd6, %rd2, %rd5;
	ld.global.f64 	%fd1, [%rd6];
	st.local.f64 	[%rd4], %fd1;
	mov.u64 	%rd7, $str$1;
	cvta.global.u64 	%rd8, %rd7;
	{ // callseq 1, 0
	.param .b64 param0;
	st.param.b64 	[param0], %rd8;
	.param .b64 param1;
	st.param.b64 	[param1], %rd3;
	.param .b32 retval0;
	call.uni (retval0), 
	vprintf, 
	(
	param0, 
	param1
	);
	ld.param.b32 	%r2, [retval0];
	} // callseq 1
	ret;

}


// ===== COMPILED SASS (sm_100) =====

	.target	sm_100

	.elftype	@"ET_EXEC"


//--------------------- .note.nv.tkinfo           --------------------------
	.section	.note.nv.tkinfo,"",@"SHT_NOTE"
	.sectionflags	@"SHF_NOTE_NV_TKINFO"
	.tkinfo
        /*0018*/ 	.word	0x00000002
        /*0030*/ 	.string	""
        /*0030*/ 	.string	"ptxas"
        /*0030*/ 	.string	"Cuda compilation tools, release 13.0, V13.0.88"
        /*0030*/ 	.string	"Build cuda_13.0.r13.0/compiler.36424714_0"
        /*0030*/ 	.string	"-arch sm_100 -m 64 "



//--------------------- .note.nv.cuinfo           --------------------------
	.section	.note.nv.cuinfo,"",@"SHT_NOTE"
	.sectionflags	@"SHF_NOTE_NV_CUINFO"
        /*0018*/ 	.short	0x0002
        /*001a*/ 	.short	0x0064
        /*001c*/ 	.short	0x0082
	.zero		2


//--------------------- .nv.info                  --------------------------
	.section	.nv.info,"",@"SHT_CUDA_INFO"
	.align	4


	//----- nvinfo : EIATTR_REGCOUNT
	.align		4
        /*0000*/ 	.byte	0x04, 0x2f
        /*0002*/ 	.short	(.L_3 - .L_2)
	.align		4
.L_2:
        /*0004*/ 	.word	index@(_Z7Dev_dotPdS_i)
        /*0008*/ 	.word	0x00000018


	//----- nvinfo : EIATTR_FRAME_SIZE
	.align		4
.L_3:
        /*000c*/ 	.byte	0x04, 0x11
        /*000e*/ 	.short	(.L_5 - .L_4)
	.align		4
.L_4:
        /*0010*/ 	.word	index@(_Z7Dev_dotPdS_i)
        /*0014*/ 	.word	0x00000008


	//----- nvinfo : EIATTR_REGCOUNT
	.align		4
.L_5:
        /*0018*/ 	.byte	0x04, 0x2f
        /*001a*/ 	.short	(.L_7 - .L_6)
	.align		4
.L_6:
        /*001c*/ 	.word	index@(_Z9Dev_printPd)
        /*0020*/ 	.word	0x00000018


	//----- nvinfo : EIATTR_FRAME_SIZE
	.align		4
.L_7:
        /*0024*/ 	.byte	0x04, 0x11
        /*0026*/ 	.short	(.L_9 - .L_8)
	.align		4
.L_8:
        /*0028*/ 	.word	index@(_Z9Dev_printPd)
        /*002c*/ 	.word	0x00000008


	//----- nvinfo : EIATTR_MIN_STACK_SIZE
	.align		4
.L_9:
        /*0030*/ 	.byte	0x04, 0x12
        /*0032*/ 	.short	(.L_11 - .L_10)
	.align		4
.L_10:
        /*0034*/ 	.word	index@(_Z9Dev_printPd)
        /*0038*/ 	.word	0x00000008


	//----- nvinfo : EIATTR_MIN_STACK_SIZE
	.align		4
.L_11:
        /*003c*/ 	.byte	0x04, 0x12
        /*003e*/ 	.short	(.L_13 - .L_12)
	.align		4
.L_12:
        /*0040*/ 	.word	index@(_Z7Dev_dotPdS_i)
        /*0044*/ 	.word	0x00000008
.L_13:


//--------------------- .nv.compat                --------------------------
	.section	.nv.compat,"",@"SHT_CUDA_COMPAT_INFO"
	.align	4
        /*0000*/ 	.byte	0x02, 0x09, 0x00, 0x00, 0x02, 0x02, 0x01, 0x00, 0x02, 0x05, 0x05, 0x00, 0x03, 0x07, 0x01, 0x01
        /*0010*/ 	.byte	0x02, 0x03, 0x00, 0x00, 0x02, 0x06, 0x01, 0x00, 0x04, 0x0b, 0x08, 0x00, 0x01, 0x00, 0x00, 0x00
        /*0020*/ 	.byte	0x00, 0x00, 0x00, 0x00


//--------------------- .nv.info._Z9Dev_printPd   --------------------------
	.section	.nv.info._Z9Dev_printPd,"",@"SHT_CUDA_INFO"
	.sectionflags	@""
	.align	4


	//----- nvinfo : EIATTR_CUDA_API_VERSION
	.align		4
        /*0000*/ 	.byte	0x04, 0x37
        /*0002*/ 	.short	(.L_15 - .L_14)
.L_14:
        /*0004*/ 	.word	0x00000082


	//----- nvinfo : EIATTR_KPARAM_INFO
	.align		4
.L_15:
        /*0008*/ 	.byte	0x04, 0x17
        /*000a*/ 	.short	(.L_17 - .L_16)
.L_16:
        /*000c*/ 	.word	0x00000000
        /*0010*/ 	.short	0x0000
        /*0012*/ 	.short	0x0000
        /*0014*/ 	.byte	0x00, 0xf5, 0x21, 0x00


	//----- nvinfo : EIATTR_SPARSE_MMA_MASK
	.align		4
.L_17:
        /*0018*/ 	.byte	0x03, 0x50
        /*001a*/ 	.short	0x0000


	//----- nvinfo : EIATTR_MAXREG_COUNT
	.align		4
        /*001c*/ 	.byte	0x03, 0x1b
        /*001e*/ 	.short	0x00ff


	//----- nvinfo : EIATTR_EXTERNS
	.align		4
        /*0020*/ 	.byte	0x04, 0x0f
        /*0022*/ 	.short	(.L_19 - .L_18)


	//   ....[0]....
	.align		4
.L_18:
        /*0024*/ 	.word	index@(vprintf)


	//----- nvinfo : EIATTR_MERCURY_ISA_VERSION
	.align		4
.L_19:
        /*0028*/ 	.byte	0x03, 0x5f
        /*002a*/ 	.short	0x0101


	//----- nvinfo : EIATTR_VRC_CTA_INIT_COUNT
	.align		4
        /*002c*/ 	.byte	0x02, 0x4a
	.zero		1
	.zero		1


	//----- nvinfo : EIATTR_SYSCALL_OFFSETS
	.align		4
        /*0030*/ 	.byte	0x04, 0x46
        /*0032*/ 	.short	(.L_21 - .L_20)


	//   ....[0]....
.L_20:
        /*0034*/ 	.word	0x00000120


	//----- nvinfo : EIATTR_EXIT_INSTR_OFFSETS
	.align		4
.L_21:
        /*0038*/ 	.byte	0x04, 0x1c
        /*003a*/ 	.short	(.L_23 - .L_22)


	//   ....[0]....
.L_22:
        /*003c*/ 	.word	0x00000130


	//----- nvinfo : EIATTR_CBANK_PARAM_SIZE
	.align		4
.L_23:
        /*0040*/ 	.byte	0x03, 0x19
        /*0042*/ 	.short	0x0008


	//----- nvinfo : EIATTR_PARAM_CBANK
	.align		4
        /*0044*/ 	.byte	0x04, 0x0a
        /*0046*/ 	.short	(.L_25 - .L_24)
	.align		4
.L_24:
        /*0048*/ 	.word	index@(.nv.constant0._Z9Dev_printPd)
        /*004c*/ 	.short	0x0380
        /*004e*/ 	.short	0x0008


	//----- nvinfo : EIATTR_SW_WAR
	.align		4
.L_25:
        /*0050*/ 	.byte	0x04, 0x36
        /*0052*/ 	.short	(.L_27 - .L_26)
.L_26:
        /*0054*/ 	.word	0x00000008
.L_27:


//--------------------- .nv.info._Z7Dev_dotPdS_i  --------------------------
	.section	.nv.info._Z7Dev_dotPdS_i,"",@"SHT_CUDA_INFO"
	.sectionflags	@""
	.align	4


	//----- nvinfo : EIATTR_CUDA_API_VERSION
	.align		4
        /*0000*/ 	.byte	0x04, 0x37
        /*0002*/ 	.short	(.L_29 - .L_28)
.L_28:
        /*0004*/ 	.word	0x00000082


	//----- nvinfo : EIATTR_KPARAM_INFO
	.align		4
.L_29:
        /*0008*/ 	.byte	0x04, 0x17
        /*000a*/ 	.short	(.L_31 - .L_30)
.L_30:
        /*000c*/ 	.word	0x00000000
        /*0010*/ 	.short	0x0002
        /*0012*/ 	.short	0x0010
        /*0014*/ 	.byte	0x00, 0xf0, 0x11, 0x00


	//----- nvinfo : EIATTR_KPARAM_INFO
	.align		4
.L_31:
        /*0018*/ 	.byte	0x04, 0x17
        /*001a*/ 	.short	(.L_33 - .L_32)
.L_32:
        /*001c*/ 	.word	0x00000000
        /*0020*/ 	.short	0x0001
        /*0022*/ 	.short	0x0008
        /*0024*/ 	.byte	0x00, 0xf5, 0x21, 0x00


	//----- nvinfo : EIATTR_KPARAM_INFO
	.align		4
.L_33:
        /*0028*/ 	.byte	0x04, 0x17
        /*002a*/ 	.short	(.L_35 - .L_34)
.L_34:
        /*002c*/ 	.word	0x00000000
        /*0030*/ 	.short	0x0000
        /*0032*/ 	.short	0x0000
        /*0034*/ 	.byte	0x00, 0xf5, 0x21, 0x00


	//----- nvinfo : EIATTR_SPARSE_MMA_MASK
	.align		4
.L_35:
        /*0038*/ 	.byte	0x03, 0x50
        /*003a*/ 	.short	0x0000


	//----- nvinfo : EIATTR_MAXREG_COUNT
	.align		4
        /*003c*/ 	.byte	0x03, 0x1b
        /*003e*/ 	.short	0x00ff


	//----- nvinfo : EIATTR_NUM_BARRIERS
	.align		4
        /*0040*/ 	.byte	0x02, 0x4c
        /*0042*/ 	.byte	0x01
	.zero		1


	//----- nvinfo : EIATTR_EXTERNS
	.align		4
        /*0044*/ 	.byte	0x04, 0x0f
        /*0046*/ 	.short	(.L_37 - .L_36)


	//   ....[0]....
	.align		4
.L_36:
        /*0048*/ 	.word	index@(vprintf)


	//----- nvinfo : EIATTR_MERCURY_ISA_VERSION
	.align		4
.L_37:
        /*004c*/ 	.byte	0x03, 0x5f
        /*004e*/ 	.short	0x0101


	//----- nvinfo : EIATTR_VRC_CTA_INIT_COUNT
	.align		4
        /*0050*/ 	.byte	0x02, 0x4a
	.zero		1
	.zero		1


	//----- nvinfo : EIATTR_SYSCALL_OFFSETS
	.align		4
        /*0054*/ 	.byte	0x04, 0x46
        /*0056*/ 	.short	(.L_39 - .L_38)


	//   ....[0]....
.L_38:
        /*0058*/ 	.word	0x00000340


	//----- nvinfo : EIATTR_EXIT_INSTR_OFFSETS
	.align		4
.L_39:
        /*005c*/ 	.byte	0x04, 0x1c
        /*005e*/ 	.short	(.L_41 - .L_40)


	//   ....[0]....
.L_40:
        /*0060*/ 	.word	0x00000250


	//   ....[1]....
        /*0064*/ 	.word	0x00000350


	//----- nvinfo : EIATTR_CRS_STACK_SIZE
	.align		4
.L_41:
        /*0068*/ 	.byte	0x04, 0x1e
        /*006a*/ 	.short	(.L_43 - .L_42)
.L_42:
        /*006c*/ 	.word	0x00000000


	//----- nvinfo : EIATTR_CBANK_PARAM_SIZE
	.align		4
.L_43:
        /*0070*/ 	.byte	0x03, 0x19
        /*0072*/ 	.short	0x0014


	//----- nvinfo : EIATTR_PARAM_CBANK
	.align		4
        /*0074*/ 	.byte	0x04, 0x0a
        /*0076*/ 	.short	(.L_45 - .L_44)
	.align		4
.L_44:
        /*0078*/ 	.word	index@(.nv.constant0._Z7Dev_dotPdS_i)
        /*007c*/ 	.short	0x0380
        /*007e*/ 	.short	0x0014


	//----- nvinfo : EIATTR_SW_WAR
	.align		4
.L_45:
        /*0080*/ 	.byte	0x04, 0x36
        /*0082*/ 	.short	(.L_47 - .L_46)
.L_46:
        /*0084*/ 	.word	0x00000008
.L_47:


//--------------------- .nv.callgraph             --------------------------
	.section	.nv.callgraph,"",@"SHT_CUDA_CALLGRAPH"
	.align	4
	.sectionentsize	8
	.align		4
        /*0000*/ 	.word	0x00000000
	.align		4
        /*0004*/ 	.word	0xffffffff
	.align		4
        /*0008*/ 	.word	index@(_Z9Dev_printPd)
	.align		4
        /*000c*/ 	.word	index@(vprintf)
	.align		4
        /*0010*/ 	.word	index@(_Z7Dev_dotPdS_i)
	.align		4
        /*0014*/ 	.word	index@(vprintf)
	.align		4
        /*0018*/ 	.word	0x00000000
	.align		4
        /*001c*/ 	.word	0xfffffffe
	.align		4
        /*0020*/ 	.word	0x00000000
	.align		4
        /*0024*/ 	.word	0xfffffffd
	.align		4
        /*0028*/ 	.word	0x00000000
	.align		4
        /*002c*/ 	.word	0xfffffffc


//--------------------- .nv.constant4             --------------------------
	.section	.nv.constant4,"a",@progbits
	.align	8
	.align		8
.nv.constant4:
        /*0000*/ 	.dword	vprintf
	.align		8
        /*0008*/ 	.dword	$str
	.align		8
        /*0010*/ 	.dword	$str$1


//--------------------- .text._Z9Dev_printPd      --------------------------
	.section	.text._Z9Dev_printPd,"ax",@progbits
	.align	128
        .global         _Z9Dev_printPd
        .type           _Z9Dev_printPd,@function
        .size           _Z9Dev_printPd,(.L_x_6 - _Z9Dev_printPd)
        .other          _Z9Dev_printPd,@"STO_CUDA_ENTRY STV_DEFAULT"
_Z9Dev_printPd:
.text._Z9Dev_printPd:
[----:B------:R-:W0:Y:S01]  /*0000*/  LDC R1, c[0x0][0x37c] ;  /* 0x0000df00ff017b82 */ /* 0x000e220000000800 */
[----:B------:R-:W1:Y:S07]  /*0010*/  S2R R5, SR_TID.X ;  /* 0x0000000000057919 */ /* 0x000e6e0000002100 */
[----:B------:R-:W1:Y:S01]  /*0020*/  LDC.64 R2, c[0x0][0x380] ;  /* 0x0000e000ff027b82 */ /* 0x000e620000000a00 */
[----:B------:R-:W2:Y:S01]  /*0030*/  LDCU.64 UR4, c[0x0][0x358] ;  /* 0x00006b00ff0477ac */ /* 0x000ea20008000a00 */
[----:B0-----:R-:W-:Y:S01]  /*0040*/  VIADD R1, R1, 0xfffffff8 ;  /* 0xfffffff801017836 */ /* 0x001fe20000000000 */
[----:B------:R-:W0:Y:S01]  /*0050*/  LDCU.64 UR6, c[0x4][0x10] ;  /* 0x01000200ff0677ac */ /* 0x000e220008000a00 */
[----:B-1----:R-:W-:-:S06]  /*0060*/  IMAD.WIDE.U32 R2, R5, 0x8, R2 ;  /* 0x0000000805027825 */ /* 0x002fcc00078e0002 */
[----:B--2---:R-:W2:Y:S01]  /*0070*/  LDG.E.64 R2, desc[UR4][R2.64] ;  /* 0x0000000402027981 */ /* 0x004ea2000c1e1b00 */
[----:B------:R-:W-:Y:S01]  /*0080*/  MOV R0, 0x0 ;  /* 0x0000000000007802 */ /* 0x000fe20000000f00 */
[----:B------:R-:W1:Y:S01]  /*0090*/  LDCU UR4, c[0x0][0x2f8] ;  /* 0x00005f00ff0477ac */ /* 0x000e620008000800 */
[----:B0-----:R-:W-:Y:S01]  /*00a0*/  IMAD.U32 R4, RZ, RZ, UR6 ;  /* 0x00000006ff047e24 */ /* 0x001fe2000f8e00ff */
[----:B------:R-:W-:Y:S01]  /*00b0*/  MOV R5, UR7 ;  /* 0x0000000700057c02 */ /* 0x000fe20008000f00 */
[----:B------:R0:W3:Y:S01]  /*00c0*/  LDC.64 R8, c[0x4][R0] ;  /* 0x0100000000087b82 */ /* 0x0000e20000000a00 */
[----:B------:R-:W4:Y:S01]  /*00d0*/  LDCU UR5, c[0x0][0x2fc] ;  /* 0x00005f80ff0577ac */ /* 0x000f220008000800 */
[----:B-1----:R-:W-:-:S05]  /*00e0*/  IADD3 R6, P0, PT, R1, UR4, RZ ;  /* 0x0000000401067c10 */ /* 0x002fca000ff1e0ff */
[----:B----4-:R-:W-:Y:S01]  /*00f0*/  IMAD.X R7, RZ, RZ, UR5, P0 ;  /* 0x00000005ff077e24 */ /* 0x010fe200080e06ff */
[----:B--23--:R0:W-:Y:S07]  /*0100*/  STL.64 [R1], R2 ;  /* 0x0000000201007387 */ /* 0x00c1ee0000100a00 */
[----:B------:R-:W-:-:S07]  /*0110*/  LEPC R20, `(.L_x_0) ;  /* 0x000000001014794e */ /* 0x000fce0000000000 */
[----:B0-----:R-:W-:Y:S05]  /*0120*/  CALL.ABS.NOINC R8 ;  /* 0x0000000008007343 */ /* 0x001fea0003c00000 */
.L_x_0:
[----:B------:R-:W-:Y:S05]  /*0130*/  EXIT ;  /* 0x000000000000794d */ /* 0x000fea0003800000 */
.L_x_1:
[----:B------:R-:W-:-:S00]  /*0140*/  BRA `(.L_x_1) ;  /* 0xfffffffc00fc7947 */ /* 0x000fc0000383ffff */
[----:B------:R-:W-:-:S00]  /*0150*/  NOP ;  /* 0x0000000000007918 */ /* 0x000fc00000000000 */
        /* <DEDUP_REMOVED lines=10> */
.L_x_6:


//--------------------- .text._Z7Dev_dotPdS_i     --------------------------
	.section	.text._Z7Dev_dotPdS_i,"ax",@progbits
	.align	128
        .global         _Z7Dev_dotPdS_i
        .type           _Z7Dev_dotPdS_i,@function
        .size           _Z7Dev_dotPdS_i,(.L_x_7 - _Z7Dev_dotPdS_i)
        .other          _Z7Dev_dotPdS_i,@"STO_CUDA_ENTRY STV_DEFAULT"
_Z7Dev_dotPdS_i:
.text._Z7Dev_dotPdS_i:
[----:B------:R-:W0:Y:S01]  /*0000*/  LDC R1, c[0x0][0x37c] ;  /* 0x0000df00ff017b82 */ /* 0x000e220000000800 */
[----:B------:R-:W1:Y:S01]  /*0010*/  S2R R10, SR_TID.X ;  /* 0x00000000000a7919 */ /* 0x000e620000002100 */
[----:B------:R-:W2:Y:S01]  /*0020*/  LDCU UR9, c[0x0][0x2fc] ;  /* 0x00005f80ff0977ac */ /* 0x000ea20008000800 */
[----:B0-----:R-:W-:Y:S01]  /*0030*/  VIADD R1, R1, 0xfffffff8 ;  /* 0xfffffff801017836 */ /* 0x001fe20000000000 */
[----:B------:R-:W1:Y:S01]  /*0040*/  S2R R11, SR_CTAID.X ;  /* 0x00000000000b7919 */ /* 0x000e620000002500 */
[----:B------:R-:W1:Y:S01]  /*0050*/  LDCU UR10, c[0x0][0x360] ;  /* 0x00006c00ff0a77ac */ /* 0x000e620008000800 */
[----:B------:R-:W0:Y:S01]  /*0060*/  LDCU UR4, c[0x0][0x390] ;  /* 0x00007200ff0477ac */ /* 0x000e220008000800 */
[----:B------:R-:W3:Y:S01]  /*0070*/  LDCU.64 UR6, c[0x0][0x358] ;  /* 0x00006b00ff0677ac */ /* 0x000ee20008000a00 */
[----:B-1----:R-:W-:-:S05]  /*0080*/  IMAD R5, R11, UR10, R10 ;  /* 0x0000000a0b057c24 */ /* 0x002fca000f8e020a */
[----:B0-----:R-:W-:-:S13]  /*0090*/  ISETP.GE.AND P1, PT, R5, UR4, PT ;  /* 0x0000000405007c0c */ /* 0x001fda000bf26270 */
[----:B------:R-:W0:Y:S02]  /*00a0*/  @!P1 LDC.64 R2, c[0x0][0x380] ;  /* 0x0000e000ff029b82 */ /* 0x000e240000000a00 */
[----:B0-----:R-:W-:-:S06]  /*00b0*/  @!P1 IMAD.WIDE R2, R5, 0x8, R2 ;  /* 0x0000000805029825 */ /* 0x001fcc00078e0202 */
[----:B---3--:R-:W3:Y:S01]  /*00c0*/  @!P1 LDG.E.64 R2, desc[UR6][R2.64] ;  /* 0x0000000602029981 */ /* 0x008ee2000c1e1b00 */
[----:B------:R-:W0:Y:S01]  /*00d0*/  S2UR UR5, SR_CgaCtaId ;  /* 0x00000000000579c3 */ /* 0x000e220000008800 */
[----:B------:R-:W1:Y:S01]  /*00e0*/  LDCU UR8, c[0x0][0x2f8] ;  /* 0x00005f00ff0877ac */ /* 0x000e620008000800 */
[----:B------:R-:W-:Y:S01]  /*00f0*/  IMAD.U32 R0, RZ, RZ, UR10 ;  /* 0x0000000aff007e24 */ /* 0x000fe2000f8e00ff */
[----:B------:R-:W-:Y:S01]  /*0100*/  ISETP.NE.AND P0, PT, R10, RZ, PT ;  /* 0x000000ff0a00720c */ /* 0x000fe20003f05270 */
[----:B------:R-:W-:-:S03]  /*0110*/  UMOV UR4, 0x400 ;  /* 0x0000040000047882 */ /* 0x000fc60000000000 */
[----:B------:R-:W-:Y:S02]  /*0120*/  ISETP.GE.U32.AND P2, PT, R0, 0x2, PT ;  /* 0x000000020000780c */ /* 0x000fe40003f46070 */
[----:B-1----:R-:W-:Y:S01]  /*0130*/  IADD3 R6, P3, PT, R1, UR8, RZ ;  /* 0x0000000801067c10 */ /* 0x002fe2000ff7e0ff */
[----:B0-----:R-:W-:-:S04]  /*0140*/  ULEA UR4, UR5, UR4, 0x18 ;  /* 0x0000000405047291 */ /* 0x001fc8000f8ec0ff */
[----:B--2---:R-:W-:Y:S02]  /*0150*/  IMAD.X R7, RZ, RZ, UR9, P3 ;  /* 0x00000009ff077e24 */ /* 0x004fe400098e06ff */
[----:B------:R-:W-:-:S05]  /*0160*/  LEA R9, R10, UR4, 0x3 ;  /* 0x000000040a097c11 */ /* 0x000fca000f8e18ff */
[----:B---3--:R0:W-:Y:S01]  /*0170*/  @!P1 STS.64 [R9], R2 ;  /* 0x0000000209009388 */ /* 0x0081e20000000a00 */
[----:B------:R-:W-:Y:S06]  /*0180*/  BAR.SYNC.DEFER_BLOCKING 0x0 ;  /* 0x0000000000007b1d */ /* 0x000fec0000010000 */
[----:B------:R-:W-:Y:S05]  /*0190*/  @!P2 BRA `(.L_x_2) ;  /* 0x00000000002ca947 */ /* 0x000fea0003800000 */
.L_x_3:
[----:B------:R-:W-:-:S04]  /*01a0*/  SHF.R.U32.HI R12, RZ, 0x1, R0 ;  /* 0x00000001ff0c7819 */ /* 0x000fc80000011600 */
[----:B------:R-:W-:-:S13]  /*01b0*/  ISETP.GE.U32.AND P1, PT, R10, R12, PT ;  /* 0x0000000c0a00720c */ /* 0x000fda0003f26070 */
[----:B------:R-:W-:Y:S01]  /*01c0*/  @!P1 IMAD R8, R12, 0x8, R9 ;  /* 0x000000080c089824 */ /* 0x000fe200078e0209 */
[----:B------:R-:W-:Y:S04]  /*01d0*/  @!P1 LDS.64 R4, [R9] ;  /* 0x0000000009049984 */ /* 0x000fe80000000a00 */
[----:B0-----:R-:W0:Y:S02]  /*01e0*/  @!P1 LDS.64 R2, [R8] ;  /* 0x0000000008029984 */ /* 0x001e240000000a00 */
[----:B0-----:R-:W-:-:S07]  /*01f0*/  @!P1 DADD R2, R2, R4 ;  /* 0x0000000002029229 */ /* 0x001fce0000000004 */
[----:B------:R1:W-:Y:S01]  /*0200*/  @!P1 STS.64 [R9], R2 ;  /* 0x0000000209009388 */ /* 0x0003e20000000a00 */
[----:B------:R-:W-:Y:S01]  /*0210*/  BAR.SYNC.DEFER_BLOCKING 0x0 ;  /* 0x0000000000007b1d */ /* 0x000fe20000010000 */
[----:B------:R-:W-:Y:S01]  /*0220*/  ISETP.GT.U32.AND P1, PT, R0, 0x3, PT ;  /* 0x000000030000780c */ /* 0x000fe20003f24070 */
[----:B------:R-:W-:-:S12]  /*0230*/  IMAD.MOV.U32 R0, RZ, RZ, R12 ;  /* 0x000000ffff007224 */ /* 0x000fd800078e000c */
[----:B-1----:R-:W-:Y:S05]  /*0240*/  @P1 BRA `(.L_x_3) ;  /* 0xfffffffc00d41947 */ /* 0x002fea000383ffff */
.L_x_2:
[----:B------:R-:W-:Y:S05]  /*0250*/  @P0 EXIT ;  /* 0x000000000000094d */ /* 0x000fea0003800000 */
[----:B------:R-:W1:Y:S01]  /*0260*/  S2UR UR5, SR_CgaCtaId ;  /* 0x00000000000579c3 */ /* 0x000e620000008800 */
[----:B------:R-:W-:Y:S01]  /*0270*/  UMOV UR4, 0x400 ;  /* 0x0000040000047882 */ /* 0x000fe20000000000 */
[----:B------:R-:W-:-:S06]  /*0280*/  MOV R0, 0x0 ;  /* 0x0000000000007802 */ /* 0x000fcc0000000f00 */
[----:B0-----:R-:W0:Y:S01]  /*0290*/  LDC.64 R8, c[0x0][0x388] ;  /* 0x0000e200ff087b82 */ /* 0x001e220000000a00 */
[----:B-1----:R-:W-:Y:S01]  /*02a0*/  ULEA UR4, UR5, UR4, 0x18 ;  /* 0x0000000405047291 */ /* 0x002fe2000f8ec0ff */
[----:B0-----:R-:W-:-:S08]  /*02b0*/  IMAD.WIDE.U32 R8, R11, 0x8, R8 ;  /* 0x000000080b087825 */ /* 0x001fd000078e0008 */
[----:B------:R-:W0:Y:S01]  /*02c0*/  LDS.64 R2, [UR4] ;  /* 0x00000004ff027984 */ /* 0x000e220008000a00 */
[----:B------:R1:W2:Y:S01]  /*02d0*/  LDC.64 R10, c[0x4][R0] ;  /* 0x01000000000a7b82 */ /* 0x0002a20000000a00 */
[----:B------:R-:W3:Y:S02]  /*02e0*/  LDCU.64 UR4, c[0x4][0x8] ;  /* 0x01000100ff0477ac */ /* 0x000ee40008000a00 */
[----:B---3--:R-:W-:Y:S02]  /*02f0*/  IMAD.U32 R4, RZ, RZ, UR4 ;  /* 0x00000004ff047e24 */ /* 0x008fe4000f8e00ff */
[----:B------:R-:W-:Y:S01]  /*0300*/  IMAD.U32 R5, RZ, RZ, UR5 ;  /* 0x00000005ff057e24 */ /* 0x000fe2000f8e00ff */
[----:B0-----:R1:W-:Y:S04]  /*0310*/  STG.E.64 desc[UR6][R8.64], R2 ;  /* 0x0000000208007986 */ /* 0x0013e8000c101b06 */
[----:B------:R1:W-:Y:S02]  /*0320*/  STL.64 [R1], R2 ;  /* 0x0000000201007387 */ /* 0x0003e40000100a00 */
[----:B------:R-:W-:-:S07]  /*0330*/  LEPC R20, `(.L_x_4) ;  /* 0x000000001014794e */ /* 0x000fce0000000000 */
[----:B-12---:R-:W-:Y:S05]  /*0340*/  CALL.ABS.NOINC R10 ;  /* 0x000000000a007343 */ /* 0x006fea0003c00000 */
.L_x_4:
[----:B------:R-:W-:Y:S05]  /*0350*/  EXIT ;  /* 0x000000000000794d */ /* 0x000fea0003800000 */
.L_x_5:
        /* <DEDUP_REMOVED lines=10> */
.L_x_7:


//--------------------- .nv.global.init           --------------------------
	.section	.nv.global.init,"aw",@progbits
.nv.global.init:
	.type		$str$1,@object
	.size		$str$1,($str - $str$1)
$str$1:
        /*0000*/ 	.byte	0x25, 0x31, 0x2e, 0x32, 0x66, 0x09, 0x00
	.type		$str,@object
	.size		$str,(.L_0 - $str)
$str:
        /*0007*/ 	.byte	0x09, 0x64, 0x6f, 0x74, 0x28, 0x78, 0x2c, 0x79, 0x29, 0x20, 0x3d, 0x20, 0x25, 0x31, 0x2e, 0x32
        /*0017*/ 	.byte	0x66, 0x0a, 0x00
.L_0:


//--------------------- .nv.shared.reserved.0     --------------------------
	.section	.nv.shared.reserved.0,"aw",@nobits
	.weak		__nv_reservedSMEM_offset_0_alias
	.size		__nv_reservedSMEM_offset_0_alias, 0, 64
	.other		__nv_reservedSMEM_offset_0_alias,@"STO_CUDA_RESERVED_SHARED STV_DEFAULT"
__nv_reservedSMEM_offset_0_alias:
	.zero		0
	.zero		64


//--------------------- .nv.shared._Z7Dev_dotPdS_i --------------------------
	.section	.nv.shared._Z7Dev_dotPdS_i,"aw",@nobits
	.sectionflags	@""
	.align	8
.nv.shared._Z7Dev_dotPdS_i:
	.zero		5120


//--------------------- .nv.constant0._Z9Dev_printPd --------------------------
	.section	.nv.constant0._Z9Dev_printPd,"a",@progbits
	.sectionflags	@""
	.align	4
.nv.constant0._Z9Dev_printPd:
	.zero		904


//--------------------- .nv.constant0._Z7Dev_dotPdS_i --------------------------
	.section	.nv.constant0._Z7Dev_dotPdS_i,"a",@progbits
	.sectionflags	@""
	.align	4
.nv.constant0._Z7Dev_dotPdS_i:
	.zero		916


//--------------------- SYMBOLS --------------------------

	.type		.nv.reservedSmem.offset0,@object
	.size		.nv.reservedSmem.offset0,0x4
	.type		.nv.reservedSmem.cap,@object
	.size		.nv.reservedSmem.cap,0x4
	.type		vprintf,@function
